//
// Generated by NVIDIA NVVM Compiler
//
// Compiler Build ID: CL-36424714
// Cuda compilation tools, release 13.0, V13.0.88
// Based on NVVM 20.0.0
//

.version 9.0
.target sm_100
.address_size 64

	// .globl	_Z22ball_query_kernel_fastiifiPKfS0_Pi

.visible .entry _Z22ball_query_kernel_fastiifiPKfS0_Pi(
	.param .u32 _Z22ball_query_kernel_fastiifiPKfS0_Pi_param_0,
	.param .u32 _Z22ball_query_kernel_fastiifiPKfS0_Pi_param_1,
	.param .f32 _Z22ball_query_kernel_fastiifiPKfS0_Pi_param_2,
	.param .u32 _Z22ball_query_kernel_fastiifiPKfS0_Pi_param_3,
	.param .u64 .ptr .align 1 _Z22ball_query_kernel_fastiifiPKfS0_Pi_param_4,
	.param .u64 .ptr .align 1 _Z22ball_query_kernel_fastiifiPKfS0_Pi_param_5,
	.param .u64 .ptr .align 1 _Z22ball_query_kernel_fastiifiPKfS0_Pi_param_6
)
{
	.reg .pred 	%p<18>;
	.reg .b32 	%r<39>;
	.reg .b32 	%f<14>;
	.reg .b64 	%rd<25>;

	ld.param.u32 	%r21, [_Z22ball_query_kernel_fastiifiPKfS0_Pi_param_0];
	ld.param.u32 	%r23, [_Z22ball_query_kernel_fastiifiPKfS0_Pi_param_1];
	ld.param.f32 	%f4, [_Z22ball_query_kernel_fastiifiPKfS0_Pi_param_2];
	ld.param.u32 	%r22, [_Z22ball_query_kernel_fastiifiPKfS0_Pi_param_3];
	ld.param.u64 	%rd9, [_Z22ball_query_kernel_fastiifiPKfS0_Pi_param_4];
	ld.param.u64 	%rd10, [_Z22ball_query_kernel_fastiifiPKfS0_Pi_param_5];
	ld.param.u64 	%rd11, [_Z22ball_query_kernel_fastiifiPKfS0_Pi_param_6];
	mov.u32 	%r24, %ctaid.x;
	mov.u32 	%r25, %ntid.x;
	mov.u32 	%r26, %tid.x;
	mad.lo.s32 	%r1, %r24, %r25, %r26;
	setp.ge.s32 	%p1, %r1, %r23;
	@%p1 bra 	$L__BB0_20;
	cvta.to.global.u64 	%rd12, %rd9;
	cvta.to.global.u64 	%rd1, %rd11;
	mul.lo.s32 	%r27, %r1, 3;
	mul.wide.s32 	%rd13, %r27, 4;
	add.s64 	%rd2, %rd12, %rd13;
	setp.lt.s32 	%p2, %r21, 1;
	@%p2 bra 	$L__BB0_20;
	mul.lo.s32 	%r29, %r22, %r1;
	mul.wide.s32 	%rd14, %r29, 4;
	add.s64 	%rd3, %rd1, %rd14;
	ld.global.nc.f32 	%f1, [%rd2];
	ld.global.nc.f32 	%f2, [%rd2+4];
	ld.global.nc.f32 	%f3, [%rd2+8];
	and.b32  	%r2, %r22, 15;
	add.s32 	%r3, %r2, -1;
	and.b32  	%r4, %r22, 7;
	add.s32 	%r5, %r4, -1;
	and.b32  	%r6, %r22, 2147483632;
	and.b32  	%r7, %r22, 3;
	neg.s32 	%r8, %r6;
	add.s64 	%rd4, %rd3, 32;
	cvta.to.global.u64 	%rd5, %rd10;
	mov.b32 	%r32, 0;
	mov.u32 	%r38, %r32;
$L__BB0_3:
	mul.lo.s32 	%r30, %r32, 3;
	mul.wide.u32 	%rd15, %r30, 4;
	add.s64 	%rd16, %rd5, %rd15;
	ld.global.nc.f32 	%f5, [%rd16];
	ld.global.nc.f32 	%f6, [%rd16+4];
	ld.global.nc.f32 	%f7, [%rd16+8];
	sub.f32 	%f8, %f1, %f5;
	sub.f32 	%f9, %f2, %f6;
	mul.f32 	%f10, %f9, %f9;
	fma.rn.f32 	%f11, %f8, %f8, %f10;
	sub.f32 	%f12, %f3, %f7;
	fma.rn.f32 	%f13, %f12, %f12, %f11;
	setp.geu.f32 	%p3, %f13, %f4;
	@%p3 bra 	$L__BB0_19;
	setp.lt.s32 	%p4, %r22, 1;
	setp.ne.s32 	%p5, %r38, 0;
	or.pred  	%p6, %p5, %p4;
	@%p6 bra 	$L__BB0_18;
	setp.lt.u32 	%p7, %r22, 16;
	mov.b32 	%r36, 0;
	@%p7 bra 	$L__BB0_8;
	mov.u64 	%rd24, %rd4;
	mov.u32 	%r34, %r8;
$L__BB0_7:
	.pragma "nounroll";
	st.global.u32 	[%rd24+-32], %r32;
	st.global.u32 	[%rd24+-28], %r32;
	st.global.u32 	[%rd24+-24], %r32;
	st.global.u32 	[%rd24+-20], %r32;
	st.global.u32 	[%rd24+-16], %r32;
	st.global.u32 	[%rd24+-12], %r32;
	st.global.u32 	[%rd24+-8], %r32;
	st.global.u32 	[%rd24+-4], %r32;
	st.global.u32 	[%rd24], %r32;
	st.global.u32 	[%rd24+4], %r32;
	st.global.u32 	[%rd24+8], %r32;
	st.global.u32 	[%rd24+12], %r32;
	st.global.u32 	[%rd24+16], %r32;
	st.global.u32 	[%rd24+20], %r32;
	st.global.u32 	[%rd24+24], %r32;
	st.global.u32 	[%rd24+28], %r32;
	add.s32 	%r34, %r34, 16;
	add.s64 	%rd24, %rd24, 64;
	setp.ne.s32 	%p8, %r34, 0;
	mov.u32 	%r36, %r6;
	@%p8 bra 	$L__BB0_7;
$L__BB0_8:
	setp.eq.s32 	%p9, %r2, 0;
	@%p9 bra 	$L__BB0_18;
	setp.lt.u32 	%p10, %r3, 7;
	@%p10 bra 	$L__BB0_11;
	mul.wide.u32 	%rd17, %r36, 4;
	add.s64 	%rd18, %rd3, %rd17;
	st.global.u32 	[%rd18], %r32;
	st.global.u32 	[%rd18+4], %r32;
	st.global.u32 	[%rd18+8], %r32;
	st.global.u32 	[%rd18+12], %r32;
	st.global.u32 	[%rd18+16], %r32;
	st.global.u32 	[%rd18+20], %r32;
	st.global.u32 	[%rd18+24], %r32;
	st.global.u32 	[%rd18+28], %r32;
	add.s32 	%r36, %r36, 8;
$L__BB0_11:
	setp.eq.s32 	%p11, %r4, 0;
	@%p11 bra 	$L__BB0_18;
	setp.lt.u32 	%p12, %r5, 3;
	@%p12 bra 	$L__BB0_14;
	mul.wide.u32 	%rd19, %r36, 4;
	add.s64 	%rd20, %rd3, %rd19;
	st.global.u32 	[%rd20], %r32;
	st.global.u32 	[%rd20+4], %r32;
	st.global.u32 	[%rd20+8], %r32;
	st.global.u32 	[%rd20+12], %r32;
	add.s32 	%r36, %r36, 4;
$L__BB0_14:
	setp.eq.s32 	%p13, %r7, 0;
	@%p13 bra 	$L__BB0_18;
	setp.eq.s32 	%p14, %r7, 1;
	mul.wide.u32 	%rd21, %r36, 4;
	add.s64 	%rd8, %rd3, %rd21;
	st.global.u32 	[%rd8], %r32;
	@%p14 bra 	$L__BB0_18;
	setp.eq.s32 	%p15, %r7, 2;
	st.global.u32 	[%rd8+4], %r32;
	@%p15 bra 	$L__BB0_18;
	st.global.u32 	[%rd8+8], %r32;
$L__BB0_18:
	mul.wide.s32 	%rd22, %r38, 4;
	add.s64 	%rd23, %rd3, %rd22;
	st.global.u32 	[%rd23], %r32;
	add.s32 	%r38, %r38, 1;
	setp.ge.s32 	%p16, %r38, %r22;
	@%p16 bra 	$L__BB0_20;
$L__BB0_19:
	add.s32 	%r32, %r32, 1;
	setp.ne.s32 	%p17, %r32, %r21;
	@%p17 bra 	$L__BB0_3;
$L__BB0_20:
	ret;

}


// ===== COMPILED SASS (sm_100) =====

	.target	sm_100

	.elftype	@"ET_EXEC"


//--------------------- .note.nv.tkinfo           --------------------------
	.section	.note.nv.tkinfo,"",@"SHT_NOTE"
	.sectionflags	@"SHF_NOTE_NV_TKINFO"
	.tkinfo
        /*0018*/ 	.word	0x00000002
        /*0030*/ 	.string	""
        /*0030*/ 	.string	"ptxas"
        /*0030*/ 	.string	"Cuda compilation tools, release 13.0, V13.0.88"
        /*0030*/ 	.string	"Build cuda_13.0.r13.0/compiler.36424714_0"
        /*0030*/ 	.string	"-arch sm_100 -m 64 "



//--------------------- .note.nv.cuinfo           --------------------------
	.section	.note.nv.cuinfo,"",@"SHT_NOTE"
	.sectionflags	@"SHF_NOTE_NV_CUINFO"
        /*0018*/ 	.short	0x0002
        /*001a*/ 	.short	0x0064
        /*001c*/ 	.short	0x0082
	.zero		2


//--------------------- .nv.info                  --------------------------
	.section	.nv.info,"",@"SHT_CUDA_INFO"
	.align	4


	//----- nvinfo : EIATTR_REGCOUNT
	.align		4
        /*0000*/ 	.byte	0x04, 0x2f
        /*0002*/ 	.short	(.L_1 - .L_0)
	.align		4
.L_0:
        /*0004*/ 	.word	index@(_Z22ball_query_kernel_fastiifiPKfS0_Pi)
        /*0008*/ 	.word	0x00000017


	//----- nvinfo : EIATTR_FRAME_SIZE
	.align		4
.L_1:
        /*000c*/ 	.byte	0x04, 0x11
        /*000e*/ 	.short	(.L_3 - .L_2)
	.align		4
.L_2:
        /*0010*/ 	.word	index@(_Z22ball_query_kernel_fastiifiPKfS0_Pi)
        /*0014*/ 	.word	0x00000000


	//----- nvinfo : EIATTR_MIN_STACK_SIZE
	.align		4
.L_3:
        /*0018*/ 	.byte	0x04, 0x12
        /*001a*/ 	.short	(.L_5 - .L_4)
	.align		4
.L_4:
        /*001c*/ 	.word	index@(_Z22ball_query_kernel_fastiifiPKfS0_Pi)
        /*0020*/ 	.word	0x00000000
.L_5:


//--------------------- .nv.compat                --------------------------
	.section	.nv.compat,"",@"SHT_CUDA_COMPAT_INFO"
	.align	4
        /*0000*/ 	.byte	0x02, 0x09, 0x00, 0x00, 0x02, 0x02, 0x01, 0x00, 0x02, 0x05, 0x05, 0x00, 0x03, 0x07, 0x01, 0x01
        /*0010*/ 	.byte	0x02, 0x03, 0x00, 0x00, 0x02, 0x06, 0x01, 0x00, 0x04, 0x0b, 0x08, 0x00, 0x09, 0x00, 0x00, 0x00
        /*0020*/ 	.byte	0x00, 0x00, 0x00, 0x00


//--------------------- .nv.info._Z22ball_query_kernel_fastiifiPKfS0_Pi --------------------------
	.section	.nv.info._Z22ball_query_kernel_fastiifiPKfS0_Pi,"",@"SHT_CUDA_INFO"
	.sectionflags	@""
	.align	4


	//----- nvinfo : EIATTR_CUDA_API_VERSION
	.align		4
        /*0000*/ 	.byte	0x04, 0x37
        /*0002*/ 	.short	(.L_7 - .L_6)
.L_6:
        /*0004*/ 	.word	0x00000082


	//----- nvinfo : EIATTR_KPARAM_INFO
	.align		4
.L_7:
        /*0008*/ 	.byte	0x04, 0x17
        /*000a*/ 	.short	(.L_9 - .L_8)
.L_8:
        /*000c*/ 	.word	0x00000000
        /*0010*/ 	.short	0x0006
        /*0012*/ 	.short	0x0020
        /*0014*/ 	.byte	0x00, 0xf5, 0x21, 0x00


	//----- nvinfo : EIATTR_KPARAM_INFO
	.align		4
.L_9:
        /*0018*/ 	.byte	0x04, 0x17
        /*001a*/ 	.short	(.L_11 - .L_10)
.L_10:
        /*001c*/ 	.word	0x00000000
        /*0020*/ 	.short	0x0005
        /*0022*/ 	.short	0x0018
        /*0024*/ 	.byte	0x00, 0xf5, 0x21, 0x00


	//----- nvinfo : EIATTR_KPARAM_INFO
	.align		4
.L_11:
        /*0028*/ 	.byte	0x04, 0x17
        /*002a*/ 	.short	(.L_13 - .L_12)
.L_12:
        /*002c*/ 	.word	0x00000000
        /*0030*/ 	.short	0x0004
        /*0032*/ 	.short	0x0010
        /*0034*/ 	.byte	0x00, 0xf5, 0x21, 0x00


	//----- nvinfo : EIATTR_KPARAM_INFO
	.align		4
.L_13:
        /*0038*/ 	.byte	0x04, 0x17
        /*003a*/ 	.short	(.L_15 - .L_14)
.L_14:
        /*003c*/ 	.word	0x00000000
        /*0040*/ 	.short	0x0003
        /*0042*/ 	.short	0x000c
        /*0044*/ 	.byte	0x00, 0xf0, 0x11, 0x00


	//----- nvinfo : EIATTR_KPARAM_INFO
	.align		4
.L_15:
        /*0048*/ 	.byte	0x04, 0x17
        /*004a*/ 	.short	(.L_17 - .L_16)
.L_16:
        /*004c*/ 	.word	0x00000000
        /*0050*/ 	.short	0x0002
        /*0052*/ 	.short	0x0008
        /*0054*/ 	.byte	0x00, 0xf0, 0x11, 0x00


	//----- nvinfo : EIATTR_KPARAM_INFO
	.align		4
.L_17:
        /*0058*/ 	.byte	0x04, 0x17
        /*005a*/ 	.short	(.L_19 - .L_18)
.L_18:
        /*005c*/ 	.word	0x00000000
        /*0060*/ 	.short	0x0001
        /*0062*/ 	.short	0x0004
        /*0064*/ 	.byte	0x00, 0xf0, 0x11, 0x00


	//----- nvinfo : EIATTR_KPARAM_INFO
	.align		4
.L_19:
        /*0068*/ 	.byte	0x04, 0x17
        /*006a*/ 	.short	(.L_21 - .L_20)
.L_20:
        /*006c*/ 	.word	0x00000000
        /*0070*/ 	.short	0x0000
        /*0072*/ 	.short	0x0000
        /*0074*/ 	.byte	0x00, 0xf0, 0x11, 0x00


	//----- nvinfo : EIATTR_SPARSE_MMA_MASK
	.align		4
.L_21:
        /*0078*/ 	.byte	0x03, 0x50
        /*007a*/ 	.short	0x0000


	//----- nvinfo : EIATTR_MAXREG_COUNT
	.align		4
        /*007c*/ 	.byte	0x03, 0x1b
        /*007e*/ 	.short	0x00ff


	//----- nvinfo : EIATTR_MERCURY_ISA_VERSION
	.align		4
        /*0080*/ 	.byte	0x03, 0x5f
        /*0082*/ 	.short	0x0101


	//----- nvinfo : EIATTR_VRC_CTA_INIT_COUNT
	.align		4
        /*0084*/ 	.byte	0x02, 0x4a
	.zero		1
	.zero		1


	//----- nvinfo : EIATTR_EXIT_INSTR_OFFSETS
	.align		4
        /*0088*/ 	.byte	0x04, 0x1c
        /*008a*/ 	.short	(.L_23 - .L_22)


	//   ....[0]....
.L_22:
        /*008c*/ 	.word	0x00000070


	//   ....[1]....
        /*0090*/ 	.word	0x000000b0


	//   ....[2]....
        /*0094*/ 	.word	0x00000790


	//   ....[3]....
        /*0098*/ 	.word	0x000007f0


	//----- nvinfo : EIATTR_CRS_STACK_SIZE
	.align		4
.L_23:
        /*009c*/ 	.byte	0x04, 0x1e
        /*009e*/ 	.short	(.L_25 - .L_24)
.L_24:
        /*00a0*/ 	.word	0x00000000


	//----- nvinfo : EIATTR_CBANK_PARAM_SIZE
	.align		4
.L_25:
        /*00a4*/ 	.byte	0x03, 0x19
        /*00a6*/ 	.short	0x0028


	//----- nvinfo : EIATTR_PARAM_CBANK
	.align		4
        /*00a8*/ 	.byte	0x04, 0x0a
        /*00aa*/ 	.short	(.L_27 - .L_26)
	.align		4
.L_26:
        /*00ac*/ 	.word	index@(.nv.constant0._Z22ball_query_kernel_fastiifiPKfS0_Pi)
        /*00b0*/ 	.short	0x0380
        /*00b2*/ 	.short	0x0028


	//----- nvinfo : EIATTR_SW_WAR
	.align		4
.L_27:
        /*00b4*/ 	.byte	0x04, 0x36
        /*00b6*/ 	.short	(.L_29 - .L_28)
.L_28:
        /*00b8*/ 	.word	0x00000008
.L_29:


//--------------------- .nv.callgraph             --------------------------
	.section	.nv.callgraph,"",@"SHT_CUDA_CALLGRAPH"
	.align	4
	.sectionentsize	8
	.align		4
        /*0000*/ 	.word	0x00000000
	.align		4
        /*0004*/ 	.word	0xffffffff
	.align		4
        /*0008*/ 	.word	0x00000000
	.align		4
        /*000c*/ 	.word	0xfffffffe
	.align		4
        /*0010*/ 	.word	0x00000000
	.align		4
        /*0014*/ 	.word	0xfffffffd
	.align		4
        /*0018*/ 	.word	0x00000000
	.align		4
        /*001c*/ 	.word	0xfffffffc


//--------------------- .text._Z22ball_query_kernel_fastiifiPKfS0_Pi --------------------------
	.section	.text._Z22ball_query_kernel_fastiifiPKfS0_Pi,"ax",@progbits
	.align	128
        .global         _Z22ball_query_kernel_fastiifiPKfS0_Pi
        .type           _Z22ball_query_kernel_fastiifiPKfS0_Pi,@function
        .size           _Z22ball_query_kernel_fastiifiPKfS0_Pi,(.L_x_9 - _Z22ball_query_kernel_fastiifiPKfS0_Pi)
        .other          _Z22ball_query_kernel_fastiifiPKfS0_Pi,@"STO_CUDA_ENTRY STV_DEFAULT"
_Z22ball_query_kernel_fastiifiPKfS0_Pi:
.text._Z22ball_query_kernel_fastiifiPKfS0_Pi:
[----:B------:R-:W-:Y:S01]  /*0000*/  LDC R1, c[0x0][0x37c] ;  /* 0x0000df00ff017b82 */ /* 0x000fe20000000800 */
[----:B------:R-:W0:Y:S07]  /*0010*/  S2R R0, SR_TID.X ;  /* 0x0000000000007919 */ /* 0x000e2e0000002100 */
[----:B------:R-:W0:Y:S01]  /*0020*/  S2UR UR4, SR_CTAID.X ;  /* 0x00000000000479c3 */ /* 0x000e220000002500 */
[----:B------:R-:W1:Y:S07]  /*0030*/  LDCU UR5, c[0x0][0x384] ;  /* 0x00007080ff0577ac */ /* 0x000e6e0008000800 */
[----:B------:R-:W0:Y:S02]  /*0040*/  LDC R7, c[0x0][0x360] ;  /* 0x0000d800ff077b82 */ /* 0x000e240000000800 */
[----:B0-----:R-:W-:-:S05]  /*0050*/  IMAD R7, R7, UR4, R0 ;  /* 0x0000000407077c24 */ /* 0x001fca000f8e0200 */
[----:B-1----:R-:W-:-:S13]  /*0060*/  ISETP.GE.AND P0, PT, R7, UR5, PT ;  /* 0x0000000507007c0c */ /* 0x002fda000bf06270 */
[----:B------:R-:W-:Y:S05]  /*0070*/  @P0 EXIT ;  /* 0x000000000000094d */ /* 0x000fea0003800000 */
[----:B------:R-:W0:Y:S08]  /*0080*/  LDC R0, c[0x0][0x380] ;  /* 0x0000e000ff007b82 */ /* 0x000e300000000800 */
[----:B------:R-:W1:Y:S01]  /*0090*/  LDC.64 R4, c[0x0][0x390] ;  /* 0x0000e400ff047b82 */ /* 0x000e620000000a00 */
[----:B0-----:R-:W-:-:S13]  /*00a0*/  ISETP.GE.AND P0, PT, R0, 0x1, PT ;  /* 0x000000010000780c */ /* 0x001fda0003f06270 */
[----:B-1----:R-:W-:Y:S05]  /*00b0*/  @!P0 EXIT ;  /* 0x000000000000894d */ /* 0x002fea0003800000 */
[----:B------:R-:W0:Y:S01]  /*00c0*/  LDCU.64 UR4, c[0x0][0x358] ;  /* 0x00006b00ff0477ac */ /* 0x000e220008000a00 */
[----:B------:R-:W-:Y:S01]  /*00d0*/  IMAD R3, R7, 0x3, RZ ;  /* 0x0000000307037824 */ /* 0x000fe200078e02ff */
[----:B------:R-:W1:Y:S03]  /*00e0*/  LDC R12, c[0x0][0x38c] ;  /* 0x0000e300ff0c7b82 */ /* 0x000e660000000800 */
[----:B------:R-:W-:-:S05]  /*00f0*/  IMAD.WIDE R4, R3, 0x4, R4 ;  /* 0x0000000403047825 */ /* 0x000fca00078e0204 */
[----:B------:R-:W2:Y:S01]  /*0100*/  LDC.64 R2, c[0x0][0x3a0] ;  /* 0x0000e800ff027b82 */ /* 0x000ea20000000a00 */
[----:B0-----:R0:W5:Y:S04]  /*0110*/  LDG.E.CONSTANT R6, desc[UR4][R4.64] ;  /* 0x0000000404067981 */ /* 0x001168000c1e9900 */
[----:B------:R0:W5:Y:S04]  /*0120*/  LDG.E.CONSTANT R0, desc[UR4][R4.64+0x4] ;  /* 0x0000040404007981 */ /* 0x000168000c1e9900 */
[----:B------:R0:W5:Y:S01]  /*0130*/  LDG.E.CONSTANT R9, desc[UR4][R4.64+0x8] ;  /* 0x0000080404097981 */ /* 0x000162000c1e9900 */
[----:B-1----:R-:W-:Y:S01]  /*0140*/  IMAD R11, R7, R12, RZ ;  /* 0x0000000c070b7224 */ /* 0x002fe200078e02ff */
[C---:B------:R-:W-:Y:S01]  /*0150*/  LOP3.LUT R7, R12.reuse, 0x7, RZ, 0xc0, !PT ;  /* 0x000000070c077812 */ /* 0x040fe200078ec0ff */
[----:B------:R-:W-:Y:S01]  /*0160*/  HFMA2 R13, -RZ, RZ, 0, 0 ;  /* 0x00000000ff0d7431 */ /* 0x000fe200000001ff */
[----:B------:R-:W-:Y:S01]  /*0170*/  LOP3.LUT R8, R12, 0xf, RZ, 0xc0, !PT ;  /* 0x0000000f0c087812 */ /* 0x000fe200078ec0ff */
[----:B------:R-:W-:-:S02]  /*0180*/  IMAD.MOV.U32 R15, RZ, RZ, RZ ;  /* 0x000000ffff0f7224 */ /* 0x000fc400078e00ff */
[----:B--2---:R-:W-:-:S04]  /*0190*/  IMAD.WIDE R2, R11, 0x4, R2 ;  /* 0x000000040b027825 */ /* 0x004fc800078e0202 */
[----:B------:R-:W-:Y:S02]  /*01a0*/  VIADD R11, R7, 0xffffffff ;  /* 0xffffffff070b7836 */ /* 0x000fe40000000000 */
[----:B------:R-:W-:-:S03]  /*01b0*/  VIADD R10, R8, 0xffffffff ;  /* 0xffffffff080a7836 */ /* 0x000fc60000000000 */
[----:B------:R-:W-:Y:S02]  /*01c0*/  ISETP.GE.U32.AND P2, PT, R11, 0x3, PT ;  /* 0x000000030b00780c */ /* 0x000fe40003f46070 */
[----:B------:R-:W-:Y:S02]  /*01d0*/  ISETP.GE.U32.AND P1, PT, R10, 0x7, PT ;  /* 0x000000070a00780c */ /* 0x000fe40003f26070 */
[----:B------:R-:W-:Y:S02]  /*01e0*/  LOP3.LUT R11, R12, 0x7ffffff0, RZ, 0xc0, !PT ;  /* 0x7ffffff00c0b7812 */ /* 0x000fe400078ec0ff */
[----:B------:R-:W-:Y:S02]  /*01f0*/  IADD3 R10, P0, PT, R2, 0x20, RZ ;  /* 0x00000020020a7810 */ /* 0x000fe40007f1e0ff */
[----:B------:R-:W-:Y:S01]  /*0200*/  LOP3.LUT R12, R12, 0x3, RZ, 0xc0, !PT ;  /* 0x000000030c0c7812 */ /* 0x000fe200078ec0ff */
[----:B------:R-:W-:Y:S01]  /*0210*/  IMAD.MOV R14, RZ, RZ, -R11 ;  /* 0x000000ffff0e7224 */ /* 0x000fe200078e0a0b */
[----:B0-----:R-:W-:-:S09]  /*0220*/  IADD3.X R16, PT, PT, RZ, R3, RZ, P0, !PT ;  /* 0x00000003ff107210 */ /* 0x001fd200007fe4ff */
.L_x_7:
[----:B------:R-:W0:Y:S01]  /*0230*/  LDC.64 R4, c[0x0][0x398] ;  /* 0x0000e600ff047b82 */ /* 0x000e220000000a00 */
[----:B------:R-:W-:Y:S01]  /*0240*/  IMAD R17, R13, 0x3, RZ ;  /* 0x000000030d117824 */ /* 0x000fe200078e02ff */
[----:B------:R-:W1:Y:S03]  /*0250*/  LDCU UR6, c[0x0][0x388] ;  /* 0x00007100ff0677ac */ /* 0x000e660008000800 */
[----:B0-----:R-:W-:-:S05]  /*0260*/  IMAD.WIDE.U32 R4, R17, 0x4, R4 ;  /* 0x0000000411047825 */ /* 0x001fca00078e0004 */
[----:B------:R-:W2:Y:S04]  /*0270*/  LDG.E.CONSTANT R19, desc[UR4][R4.64+0x4] ;  /* 0x0000040404137981 */ /* 0x000ea8000c1e9900 */
[----:B------:R-:W3:Y:S04]  /*0280*/  LDG.E.CONSTANT R17, desc[UR4][R4.64] ;  /* 0x0000000404117981 */ /* 0x000ee8000c1e9900 */
[----:B------:R-:W4:Y:S01]  /*0290*/  LDG.E.CONSTANT R18, desc[UR4][R4.64+0x8] ;  /* 0x0000080404127981 */ /* 0x000f22000c1e9900 */
[----:B------:R-:W-:Y:S01]  /*02a0*/  BSSY.RECONVERGENT B0, `(.L_x_0) ;  /* 0x0000050000007945 */ /* 0x000fe20003800200 */
[----:B--2--5:R-:W-:Y:S01]  /*02b0*/  FADD R19, R0, -R19 ;  /* 0x8000001300137221 */ /* 0x024fe20000000000 */
[----:B---3--:R-:W-:-:S03]  /*02c0*/  FADD R17, R6, -R17 ;  /* 0x8000001106117221 */ /* 0x008fc60000000000 */
[----:B------:R-:W-:Y:S01]  /*02d0*/  FMUL R20, R19, R19 ;  /* 0x0000001313147220 */ /* 0x000fe20000400000 */
[----:B----4-:R-:W-:-:S03]  /*02e0*/  FADD R19, R9, -R18 ;  /* 0x8000001209137221 */ /* 0x010fc60000000000 */
[----:B------:R-:W-:-:S04]  /*02f0*/  FFMA R20, R17, R17, R20 ;  /* 0x0000001111147223 */ /* 0x000fc80000000014 */
[----:B------:R-:W-:-:S05]  /*0300*/  FFMA R20, R19, R19, R20 ;  /* 0x0000001313147223 */ /* 0x000fca0000000014 */
[----:B-1----:R-:W-:-:S13]  /*0310*/  FSETP.GEU.AND P0, PT, R20, UR6, PT ;  /* 0x0000000614007c0b */ /* 0x002fda000bf0e000 */
[----:B------:R-:W-:Y:S05]  /*0320*/  @P0 BRA `(.L_x_1) ;  /* 0x00000004001c0947 */ /* 0x000fea0003800000 */
[----:B------:R-:W0:Y:S01]  /*0330*/  LDC R17, c[0x0][0x38c] ;  /* 0x0000e300ff117b82 */ /* 0x000e220000000800 */
[----:B------:R-:W-:Y:S01]  /*0340*/  BSSY.RECONVERGENT B1, `(.L_x_2) ;  /* 0x0000040000017945 */ /* 0x000fe20003800200 */
[----:B0-----:R-:W-:-:S04]  /*0350*/  ISETP.GE.AND P0, PT, R17, 0x1, PT ;  /* 0x000000011100780c */ /* 0x001fc80003f06270 */
[----:B------:R-:W-:-:S13]  /*0360*/  ISETP.NE.OR P0, PT, R15, RZ, !P0 ;  /* 0x000000ff0f00720c */ /* 0x000fda0004705670 */
[----:B------:R-:W-:Y:S05]  /*0370*/  @P0 BRA `(.L_x_3) ;  /* 0x0000000000f00947 */ /* 0x000fea0003800000 */
[----:B------:R-:W-:Y:S01]  /*0380*/  ISETP.GE.U32.AND P0, PT, R17, 0x10, PT ;  /* 0x000000101100780c */ /* 0x000fe20003f06070 */
[----:B------:R-:W-:-:S12]  /*0390*/  IMAD.MOV.U32 R19, RZ, RZ, RZ ;  /* 0x000000ffff137224 */ /* 0x000fd800078e00ff */
[----:B------:R-:W-:Y:S05]  /*03a0*/  @!P0 BRA `(.L_x_4) ;  /* 0x00000000006c8947 */ /* 0x000fea0003800000 */
[----:B------:R-:W-:Y:S01]  /*03b0*/  IMAD.MOV.U32 R19, RZ, RZ, R10 ;  /* 0x000000ffff137224 */ /* 0x000fe200078e000a */
[----:B------:R-:W-:Y:S01]  /*03c0*/  MOV R20, R16 ;  /* 0x0000001000147202 */ /* 0x000fe20000000f00 */
[----:B------:R-:W-:-:S07]  /*03d0*/  IMAD.MOV.U32 R18, RZ, RZ, R14 ;  /* 0x000000ffff127224 */ /* 0x000fce00078e000e */
.L_x_5:
[----:B0-----:R-:W-:Y:S01]  /*03e0*/  MOV R4, R19 ;  /* 0x0000001300047202 */ /* 0x001fe20000000f00 */
[----:B------:R-:W-:Y:S01]  /*03f0*/  IMAD.MOV.U32 R5, RZ, RZ, R20 ;  /* 0x000000ffff057224 */ /* 0x000fe200078e0014 */
[----:B------:R-:W-:Y:S02]  /*0400*/  IADD3 R18, PT, PT, R18, 0x10, RZ ;  /* 0x0000001012127810 */ /* 0x000fe40007ffe0ff */
[----:B------:R-:W-:Y:S02]  /*0410*/  IADD3 R19, P3, PT, R4, 0x40, RZ ;  /* 0x0000004004137810 */ /* 0x000fe40007f7e0ff */
[----:B------:R0:W-:Y:S01]  /*0420*/  STG.E desc[UR4][R4.64+-0x20], R13 ;  /* 0xffffe00d04007986 */ /* 0x0001e2000c101904 */
[----:B------:R-:W-:Y:S02]  /*0430*/  ISETP.NE.AND P0, PT, R18, RZ, PT ;  /* 0x000000ff1200720c */ /* 0x000fe40003f05270 */
[----:B------:R-:W-:Y:S01]  /*0440*/  IMAD.X R20, RZ, RZ, R5, P3 ;  /* 0x000000ffff147224 */ /* 0x000fe200018e0605 */
[----:B------:R0:W-:Y:S04]  /*0450*/  STG.E desc[UR4][R4.64+-0x1c], R13 ;  /* 0xffffe40d04007986 */ /* 0x0001e8000c101904 */
        /* <DEDUP_REMOVED lines=13> */
[----:B------:R0:W-:Y:S01]  /*0530*/  STG.E desc[UR4][R4.64+0x1c], R13 ;  /* 0x00001c0d04007986 */ /* 0x0001e2000c101904 */
[----:B------:R-:W-:Y:S05]  /*0540*/  @P0 BRA `(.L_x_5) ;  /* 0xfffffffc00a40947 */ /* 0x000fea000383ffff */
[----:B------:R-:W-:-:S07]  /*0550*/  MOV R19, R11 ;  /* 0x0000000b00137202 */ /* 0x000fce0000000f00 */
.L_x_4:
[----:B------:R-:W-:-:S13]  /*0560*/  ISETP.NE.AND P0, PT, R8, RZ, PT ;  /* 0x000000ff0800720c */ /* 0x000fda0003f05270 */
[----:B------:R-:W-:Y:S05]  /*0570*/  @!P0 BRA `(.L_x_3) ;  /* 0x0000000000708947 */ /* 0x000fea0003800000 */
[----:B------:R-:W-:Y:S01]  /*0580*/  ISETP.NE.AND P0, PT, R7, RZ, PT ;  /* 0x000000ff0700720c */ /* 0x000fe20003f05270 */
[----:B------:R-:W-:-:S12]  /*0590*/  @!P1 BRA `(.L_x_6) ;  /* 0x0000000000289947 */ /* 0x000fd80003800000 */
[----:B0-----:R-:W-:-:S04]  /*05a0*/  IMAD.WIDE.U32 R4, R19, 0x4, R2 ;  /* 0x0000000413047825 */ /* 0x001fc800078e0002 */
[----:B------:R-:W-:Y:S01]  /*05b0*/  VIADD R19, R19, 0x8 ;  /* 0x0000000813137836 */ /* 0x000fe20000000000 */
[----:B------:R1:W-:Y:S04]  /*05c0*/  STG.E desc[UR4][R4.64], R13 ;  /* 0x0000000d04007986 */ /* 0x0003e8000c101904 */
[----:B------:R1:W-:Y:S04]  /*05d0*/  STG.E desc[UR4][R4.64+0x4], R13 ;  /* 0x0000040d04007986 */ /* 0x0003e8000c101904 */
[----:B------:R1:W-:Y:S04]  /*05e0*/  STG.E desc[UR4][R4.64+0x8], R13 ;  /* 0x0000080d04007986 */ /* 0x0003e8000c101904 */
[----:B------:R1:W-:Y:S04]  /*05f0*/  STG.E desc[UR4][R4.64+0xc], R13 ;  /* 0x00000c0d04007986 */ /* 0x0003e8000c101904 */
[----:B------:R1:W-:Y:S04]  /*0600*/  STG.E desc[UR4][R4.64+0x10], R13 ;  /* 0x0000100d04007986 */ /* 0x0003e8000c101904 */
[----:B------:R1:W-:Y:S04]  /*0610*/  STG.E desc[UR4][R4.64+0x14], R13 ;  /* 0x0000140d04007986 */ /* 0x0003e8000c101904 */
[----:B------:R1:W-:Y:S04]  /*0620*/  STG.E desc[UR4][R4.64+0x18], R13 ;  /* 0x0000180d04007986 */ /* 0x0003e8000c101904 */
[----:B------:R1:W-:Y:S02]  /*0630*/  STG.E desc[UR4][R4.64+0x1c], R13 ;  /* 0x00001c0d04007986 */ /* 0x0003e4000c101904 */
.L_x_6:
[----:B------:R-:W-:Y:S05]  /*0640*/  @!P0 BRA `(.L_x_3) ;  /* 0x00000000003c8947 */ /* 0x000fea0003800000 */
[C---:B01----:R-:W-:Y:S01]  /*0650*/  @P2 IMAD.WIDE.U32 R4, R19.reuse, 0x4, R2 ;  /* 0x0000000413042825 */ /* 0x043fe200078e0002 */
[----:B------:R-:W-:Y:S02]  /*0660*/  ISETP.NE.AND P0, PT, R12, RZ, PT ;  /* 0x000000ff0c00720c */ /* 0x000fe40003f05270 */
[----:B------:R-:W-:Y:S02]  /*0670*/  @P2 IADD3 R19, PT, PT, R19, 0x4, RZ ;  /* 0x0000000413132810 */ /* 0x000fe40007ffe0ff */
[----:B------:R2:W-:Y:S04]  /*0680*/  @P2 STG.E desc[UR4][R4.64], R13 ;  /* 0x0000000d04002986 */ /* 0x0005e8000c101904 */
[----:B------:R2:W-:Y:S04]  /*0690*/  @P2 STG.E desc[UR4][R4.64+0x4], R13 ;  /* 0x0000040d04002986 */ /* 0x0005e8000c101904 */
[----:B------:R2:W-:Y:S04]  /*06a0*/  @P2 STG.E desc[UR4][R4.64+0x8], R13 ;  /* 0x0000080d04002986 */ /* 0x0005e8000c101904 */
[----:B------:R2:W-:Y:S01]  /*06b0*/  @P2 STG.E desc[UR4][R4.64+0xc], R13 ;  /* 0x00000c0d04002986 */ /* 0x0005e2000c101904 */
[----:B------:R-:W-:Y:S05]  /*06c0*/  @!P0 BRA `(.L_x_3) ;  /* 0x00000000001c8947 */ /* 0x000fea0003800000 */
[----:B--2---:R-:W-:Y:S01]  /*06d0*/  IMAD.WIDE.U32 R4, R19, 0x4, R2 ;  /* 0x0000000413047825 */ /* 0x004fe200078e0002 */
[----:B------:R-:W-:-:S04]  /*06e0*/  ISETP.NE.AND P0, PT, R12, 0x1, PT ;  /* 0x000000010c00780c */ /* 0x000fc80003f05270 */
[----:B------:R3:W-:Y:S09]  /*06f0*/  STG.E desc[UR4][R4.64], R13 ;  /* 0x0000000d04007986 */ /* 0x0007f2000c101904 */
[----:B------:R-:W-:Y:S05]  /*0700*/  @!P0 BRA `(.L_x_3) ;  /* 0x00000000000c8947 */ /* 0x000fea0003800000 */
[----:B------:R-:W-:Y:S01]  /*0710*/  ISETP.NE.AND P0, PT, R12, 0x2, PT ;  /* 0x000000020c00780c */ /* 0x000fe20003f05270 */
[----:B------:R4:W-:-:S12]  /*0720*/  STG.E desc[UR4][R4.64+0x4], R13 ;  /* 0x0000040d04007986 */ /* 0x0009d8000c101904 */
[----:B------:R4:W-:Y:S02]  /*0730*/  @P0 STG.E desc[UR4][R4.64+0x8], R13 ;  /* 0x0000080d04000986 */ /* 0x0009e4000c101904 */
.L_x_3:
[----:B------:R-:W-:Y:S05]  /*0740*/  BSYNC.RECONVERGENT B1 ;  /* 0x0000000000017941 */ /* 0x000fea0003800200 */
.L_x_2:
[----:B01234-:R-:W-:-:S04]  /*0750*/  IMAD.WIDE R4, R15, 0x4, R2 ;  /* 0x000000040f047825 */ /* 0x01ffc800078e0202 */
[----:B------:R-:W-:Y:S01]  /*0760*/  VIADD R15, R15, 0x1 ;  /* 0x000000010f0f7836 */ /* 0x000fe20000000000 */
[----:B------:R0:W-:Y:S04]  /*0770*/  STG.E desc[UR4][R4.64], R13 ;  /* 0x0000000d04007986 */ /* 0x0001e8000c101904 */
[----:B------:R-:W-:-:S13]  /*0780*/  ISETP.GE.AND P0, PT, R15, R17, PT ;  /* 0x000000110f00720c */ /* 0x000fda0003f06270 */
[----:B0-----:R-:W-:Y:S05]  /*0790*/  @P0 EXIT ;  /* 0x000000000000094d */ /* 0x001fea0003800000 */
.L_x_1:
[----:B------:R-:W-:Y:S05]  /*07a0*/  BSYNC.RECONVERGENT B0 ;  /* 0x0000000000007941 */ /* 0x000fea0003800200 */
.L_x_0:
[----:B------:R-:W0:Y:S01]  /*07b0*/  LDCU UR6, c[0x0][0x380] ;  /* 0x00007000ff0677ac */ /* 0x000e220008000800 */
[----:B------:R-:W-:-:S04]  /*07c0*/  IADD3 R13, PT, PT, R13, 0x1, RZ ;  /* 0x000000010d0d7810 */ /* 0x000fc80007ffe0ff */
[----:B0-----:R-:W-:-:S13]  /*07d0*/  ISETP.NE.AND P0, PT, R13, UR6, PT ;  /* 0x000000060d007c0c */ /* 0x001fda000bf05270 */
[----:B------:R-:W-:Y:S05]  /*07e0*/  @P0 BRA `(.L_x_7) ;  /* 0xfffffff800900947 */ /* 0x000fea000383ffff */
[----:B------:R-:W-:Y:S05]  /*07f0*/  EXIT ;  /* 0x000000000000794d */ /* 0x000fea0003800000 */
.L_x_8:
[----:B------:R-:W-:-:S00]  /*0800*/  BRA `(.L_x_8) ;  /* 0xfffffffc00fc7947 */ /* 0x000fc0000383ffff */
[----:B------:R-:W-:-:S00]  /*0810*/  NOP ;  /* 0x0000000000007918 */ /* 0x000fc00000000000 */
        /* <DEDUP_REMOVED lines=14> */
.L_x_9:


//--------------------- .nv.shared.reserved.0     --------------------------
	.section	.nv.shared.reserved.0,"aw",@nobits
	.weak		__nv_reservedSMEM_offset_0_alias
	.size		__nv_reservedSMEM_offset_0_alias, 0, 64
	.other		__nv_reservedSMEM_offset_0_alias,@"STO_CUDA_RESERVED_SHARED STV_DEFAULT"
__nv_reservedSMEM_offset_0_alias:
	.zero		0
	.zero		64


//--------------------- .nv.constant0._Z22ball_query_kernel_fastiifiPKfS0_Pi --------------------------
	.section	.nv.constant0._Z22ball_query_kernel_fastiifiPKfS0_Pi,"a",@progbits
	.sectionflags	@""
	.align	4
.nv.constant0._Z22ball_query_kernel_fastiifiPKfS0_Pi:
	.zero		936


//--------------------- SYMBOLS --------------------------

	.type		.nv.reservedSmem.offset0,@object
	.size		.nv.reservedSmem.offset0,0x4
